	.headerflags	@"EF_CUDA_TEXMODE_UNIFIED EF_CUDA_64BIT_ADDRESS EF_CUDA_ACCELERATORS EF_CUDA_SM90 EF_CUDA_VIRTUAL_SM(EF_CUDA_SM90)"
	.elftype	@"ET_EXEC"


//--------------------- .nv.info                  --------------------------
	.section	.nv.info,"",@"SHT_CUDA_INFO"
	.align	4


	//----- nvinfo : EIATTR_REGCOUNT
	.align		4
        /*0000*/ 	.byte	0x04, 0x2f
        /*0002*/ 	.short	(.L_3 - .L_2)
	.align		4
.L_2:
        /*0004*/ 	.word	index@(triton_poi_fused__native_batch_norm_legit_no_training_relu_12)
        /*0008*/ 	.word	0x00000012


	//----- nvinfo : EIATTR_MIN_STACK_SIZE
	.align		4
.L_3:
        /*000c*/ 	.byte	0x04, 0x12
        /*000e*/ 	.short	(.L_5 - .L_4)
	.align		4
.L_4:
        /*0010*/ 	.word	index@(triton_poi_fused__native_batch_norm_legit_no_training_relu_12)
        /*0014*/ 	.word	0x00000000


	//----- nvinfo : EIATTR_FRAME_SIZE
	.align		4
.L_5:
        /*0018*/ 	.byte	0x04, 0x11
        /*001a*/ 	.short	(.L_7 - .L_6)
	.align		4
.L_6:
        /*001c*/ 	.word	index@(triton_poi_fused__native_batch_norm_legit_no_training_relu_12)
        /*0020*/ 	.word	0x00000000


	//----- nvinfo : EIATTR_MIN_STACK_SIZE
	.align		4
.L_7:
        /*0024*/ 	.byte	0x04, 0x12
        /*0026*/ 	.short	(.L_9 - .L_8)
	.align		4
.L_8:
        /*0028*/ 	.word	index@(triton_poi_fused__native_batch_norm_legit_no_training_relu_12)
        /*002c*/ 	.word	0x00000000
.L_9:


//--------------------- .nv.info.triton_poi_fused__native_batch_norm_legit_no_training_relu_12 --------------------------
	.section	.nv.info.triton_poi_fused__native_batch_norm_legit_no_training_relu_12,"",@"SHT_CUDA_INFO"
	.sectionflags	@""
	.align	4


	//----- nvinfo : EIATTR_CUDA_API_VERSION
	.align		4
        /*0000*/ 	.byte	0x04, 0x37
        /*0002*/ 	.short	(.L_11 - .L_10)
.L_10:
        /*0004*/ 	.word	0x0000007c


	//----- nvinfo : EIATTR_KPARAM_INFO
	.align		4
.L_11:
        /*0008*/ 	.byte	0x04, 0x17
        /*000a*/ 	.short	(.L_13 - .L_12)
.L_12:
        /*000c*/ 	.word	0x00000000
        /*0010*/ 	.short	0x0006
        /*0012*/ 	.short	0x0030
        /*0014*/ 	.byte	0x00, 0xf0, 0x11, 0x00


	//----- nvinfo : EIATTR_KPARAM_INFO
	.align		4
.L_13:
        /*0018*/ 	.byte	0x04, 0x17
        /*001a*/ 	.short	(.L_15 - .L_14)
.L_14:
        /*001c*/ 	.word	0x00000000
        /*0020*/ 	.short	0x0005
        /*0022*/ 	.short	0x0028
        /*0024*/ 	.byte	0x00, 0xf4, 0x21, 0x00


	//----- nvinfo : EIATTR_KPARAM_INFO
	.align		4
.L_15:
        /*0028*/ 	.byte	0x04, 0x17
        /*002a*/ 	.short	(.L_17 - .L_16)
.L_16:
        /*002c*/ 	.word	0x00000000
        /*0030*/ 	.short	0x0004
        /*0032*/ 	.short	0x0020
        /*0034*/ 	.byte	0x00, 0xf4, 0x21, 0x00


	//----- nvinfo : EIATTR_KPARAM_INFO
	.align		4
.L_17:
        /*0038*/ 	.byte	0x04, 0x17
        /*003a*/ 	.short	(.L_19 - .L_18)
.L_18:
        /*003c*/ 	.word	0x00000000
        /*0040*/ 	.short	0x0003
        /*0042*/ 	.short	0x0018
        /*0044*/ 	.byte	0x00, 0xf4, 0x21, 0x00


	//----- nvinfo : EIATTR_KPARAM_INFO
	.align		4
.L_19:
        /*0048*/ 	.byte	0x04, 0x17
        /*004a*/ 	.short	(.L_21 - .L_20)
.L_20:
        /*004c*/ 	.word	0x00000000
        /*0050*/ 	.short	0x0002
        /*0052*/ 	.short	0x0010
        /*0054*/ 	.byte	0x00, 0xf4, 0x21, 0x00


	//----- nvinfo : EIATTR_KPARAM_INFO
	.align		4
.L_21:
        /*0058*/ 	.byte	0x04, 0x17
        /*005a*/ 	.short	(.L_23 - .L_22)
.L_22:
        /*005c*/ 	.word	0x00000000
        /*0060*/ 	.short	0x0001
        /*0062*/ 	.short	0x0008
        /*0064*/ 	.byte	0x00, 0xf4, 0x21, 0x00


	//----- nvinfo : EIATTR_KPARAM_INFO
	.align		4
.L_23:
        /*0068*/ 	.byte	0x04, 0x17
        /*006a*/ 	.short	(.L_25 - .L_24)
.L_24:
        /*006c*/ 	.word	0x00000000
        /*0070*/ 	.short	0x0000
        /*0072*/ 	.short	0x0000
        /*0074*/ 	.byte	0x00, 0xf4, 0x21, 0x00


	//----- nvinfo : EIATTR_SPARSE_MMA_MASK
	.align		4
.L_25:
        /*0078*/ 	.byte	0x03, 0x50
        /*007a*/ 	.short	0x0000


	//----- nvinfo : EIATTR_MAXREG_COUNT
	.align		4
        /*007c*/ 	.byte	0x03, 0x1b
        /*007e*/ 	.short	0x00ff


	//----- nvinfo : EIATTR_EXIT_INSTR_OFFSETS
	.align		4
        /*0080*/ 	.byte	0x04, 0x1c
        /*0082*/ 	.short	(.L_27 - .L_26)


	//   ....[0]....
.L_26:
        /*0084*/ 	.word	0x000002f0


	//   ....[1]....
        /*0088*/ 	.word	0x00000310


	//----- nvinfo : EIATTR_REQNTID
	.align		4
.L_27:
        /*008c*/ 	.byte	0x04, 0x10
        /*008e*/ 	.short	(.L_29 - .L_28)
.L_28:
        /*0090*/ 	.word	0x00000080
        /*0094*/ 	.word	0x00000001
        /*0098*/ 	.word	0x00000001


	//----- nvinfo : EIATTR_CBANK_PARAM_SIZE
	.align		4
.L_29:
        /*009c*/ 	.byte	0x03, 0x19
        /*009e*/ 	.short	0x0034


	//----- nvinfo : EIATTR_PARAM_CBANK
	.align		4
        /*00a0*/ 	.byte	0x04, 0x0a
        /*00a2*/ 	.short	(.L_31 - .L_30)
	.align		4
.L_30:
        /*00a4*/ 	.word	index@(.nv.constant0.triton_poi_fused__native_batch_norm_legit_no_training_relu_12)
        /*00a8*/ 	.short	0x0210
        /*00aa*/ 	.short	0x0034


	//----- nvinfo : EIATTR_SW_WAR
	.align		4
.L_31:
        /*00ac*/ 	.byte	0x04, 0x36
        /*00ae*/ 	.short	(.L_33 - .L_32)
.L_32:
        /*00b0*/ 	.word	0x00000008
.L_33:


//--------------------- .nv.callgraph             --------------------------
	.section	.nv.callgraph,"",@"SHT_CUDA_CALLGRAPH"
	.align	4
	.sectionentsize	8
	.align		4
        /*0000*/ 	.word	0x00000000
	.align		4
        /*0004*/ 	.word	0xffffffff
	.align		4
        /*0008*/ 	.word	0x00000000
	.align		4
        /*000c*/ 	.word	0xfffffffe
	.align		4
        /*0010*/ 	.word	0x00000000
	.align		4
        /*0014*/ 	.word	0xfffffffd
	.align		4
        /*0018*/ 	.word	0x00000000
	.align		4
        /*001c*/ 	.word	0xfffffffc


//--------------------- .nv.constant4             --------------------------
	.section	.nv.constant4,"a",@progbits
	.align	8
	.align		8
.nv.constant4:
        /*0000*/ 	.dword	_$_str
	.align		8
        /*0008*/ 	.dword	_$_str_$_2


//--------------------- .text.triton_poi_fused__native_batch_norm_legit_no_training_relu_12 --------------------------
	.section	.text.triton_poi_fused__native_batch_norm_legit_no_training_relu_12,"ax",@progbits
	.align	128
        .global         triton_poi_fused__native_batch_norm_legit_no_training_relu_12
        .type           triton_poi_fused__native_batch_norm_legit_no_training_relu_12,@function
        .size           triton_poi_fused__native_batch_norm_legit_no_training_relu_12,(.L_x_1 - triton_poi_fused__native_batch_norm_legit_no_training_relu_12)
        .other          triton_poi_fused__native_batch_norm_legit_no_training_relu_12,@"STO_CUDA_ENTRY STV_DEFAULT"
triton_poi_fused__native_batch_norm_legit_no_training_relu_12:
.text.triton_poi_fused__native_batch_norm_legit_no_training_relu_12:
[----:B------:R-:W0:Y:S01]  /*0000*/  LDC R1, c[0x0][0x28] ;  /* 0x00000a00ff017b82 */ /* 0x000e220000000800 */
[----:B------:R-:W1:Y:S07]  /*0010*/  S2R R0, SR_TID.X ;  /* 0x0000000000007919 */ /* 0x000e6e0000002100 */
[----:B------:R-:W2:Y:S01]  /*0020*/  LDC.64 R8, c[0x0][0x220] ;  /* 0x00008800ff087b82 */ /* 0x000ea20000000a00 */
[----:B------:R-:W-:Y:S01]  /*0030*/  HFMA2.MMA R14, -RZ, RZ, 0, 0 ;  /* 0x00000000ff0e7435 */ /* 0x000fe200000001ff */
[----:B------:R-:W-:Y:S01]  /*0040*/  ULDC.64 UR4, c[0x0][0x208] ;  /* 0x0000820000047ab9 */ /* 0x000fe20000000a00 */
[----:B------:R-:W3:Y:S05]  /*0050*/  S2R R3, SR_CTAID.X ;  /* 0x0000000000037919 */ /* 0x000eea0000002500 */
[----:B------:R-:W4:Y:S08]  /*0060*/  LDC.64 R4, c[0x0][0x210] ;  /* 0x00008400ff047b82 */ /* 0x000f300000000a00 */
[----:B------:R-:W5:Y:S08]  /*0070*/  LDC.64 R6, c[0x0][0x218] ;  /* 0x00008600ff067b82 */ /* 0x000f700000000a00 */
[----:B------:R-:W5:Y:S01]  /*0080*/  LDC.64 R10, c[0x0][0x228] ;  /* 0x00008a00ff0a7b82 */ /* 0x000f620000000a00 */
[----:B-1----:R-:W-:-:S07]  /*0090*/  LOP3.LUT R0, R0, 0x7f, RZ, 0xc0, !PT ;  /* 0x0000007f00007812 */ /* 0x002fce00078ec0ff */
[----:B------:R-:W1:Y:S01]  /*00a0*/  LDC.64 R12, c[0x0][0x230] ;  /* 0x00008c00ff0c7b82 */ /* 0x000e620000000a00 */
[----:B---3--:R-:W-:-:S04]  /*00b0*/  LEA R0, R3, R0, 0x7 ;  /* 0x0000000003007211 */ /* 0x008fc800078e38ff */
[C---:B------:R-:W-:Y:S01]  /*00c0*/  ISETP.GE.AND P0, PT, R0.reuse, 0x4800, PT ;  /* 0x000048000000780c */ /* 0x040fe20003f06270 */
[----:B------:R-:W-:-:S05]  /*00d0*/  IMAD.HI R2, R0, 0x38e38e39, RZ ;  /* 0x38e38e3900027827 */ /* 0x000fca00078e02ff */
[----:B------:R-:W-:-:S04]  /*00e0*/  SHF.R.U32.HI R3, RZ, 0x1f, R2 ;  /* 0x0000001fff037819 */ /* 0x000fc80000011602 */
[----:B------:R-:W-:-:S05]  /*00f0*/  LEA.HI.SX32 R3, R2, R3, 0x1c ;  /* 0x0000000302037211 */ /* 0x000fca00078fe2ff */
[----:B------:R-:W-:-:S04]  /*0100*/  IMAD R15, R3, -0x48, R0 ;  /* 0xffffffb8030f7824 */ /* 0x000fc800078e0200 */
[----:B--2---:R-:W-:-:S05]  /*0110*/  IMAD.WIDE R8, R15, 0x4, R8 ;  /* 0x000000040f087825 */ /* 0x004fca00078e0208 */
[----:B------:R2:W3:Y:S01]  /*0120*/  @!P0 LDG.E.EL R14, desc[UR4][R8.64] ;  /* 0x00000004080e8981 */ /* 0x0004e2000c2e1900 */
[----:B------:R-:W-:Y:S01]  /*0130*/  CS2R R2, SRZ ;  /* 0x0000000000027805 */ /* 0x000fe2000001ff00 */
[----:B----4-:R-:W-:-:S04]  /*0140*/  IMAD.WIDE R4, R0, 0x4, R4 ;  /* 0x0000000400047825 */ /* 0x010fc800078e0204 */
[C---:B-----5:R-:W-:Y:S01]  /*0150*/  IMAD.WIDE R6, R15.reuse, 0x4, R6 ;  /* 0x000000040f067825 */ /* 0x060fe200078e0206 */
[----:B------:R4:W5:Y:S03]  /*0160*/  @!P0 LDG.E R2, desc[UR4][R4.64] ;  /* 0x0000000404028981 */ /* 0x000966000c1e1900 */
[C---:B0-2---:R-:W-:Y:S01]  /*0170*/  IMAD.WIDE R8, R15.reuse, 0x4, R10 ;  /* 0x000000040f087825 */ /* 0x045fe200078e020a */
[----:B------:R0:W5:Y:S03]  /*0180*/  @!P0 LDG.E.EL R3, desc[UR4][R6.64] ;  /* 0x0000000406038981 */ /* 0x000166000c2e1900 */
[----:B-1----:R-:W-:Y:S01]  /*0190*/  IMAD.WIDE R10, R15, 0x4, R12 ;  /* 0x000000040f0a7825 */ /* 0x002fe200078e020c */
[----:B------:R-:W-:Y:S01]  /*01a0*/  CS2R R12, SRZ ;  /* 0x00000000000c7805 */ /* 0x000fe2000001ff00 */
[----:B----4-:R-:W1:Y:S05]  /*01b0*/  LDC.64 R4, c[0x0][0x238] ;  /* 0x00008e00ff047b82 */ /* 0x010e6a0000000a00 */
[----:B------:R-:W2:Y:S04]  /*01c0*/  @!P0 LDG.E.EL R12, desc[UR4][R8.64] ;  /* 0x00000004080c8981 */ /* 0x000ea8000c2e1900 */
[----:B------:R-:W2:Y:S01]  /*01d0*/  @!P0 LDG.E.EL R13, desc[UR4][R10.64] ;  /* 0x000000040a0d8981 */ /* 0x000ea2000c2e1900 */
[----:B0-----:R-:W-:Y:S01]  /*01e0*/  MOV R6, 0x3e800000 ;  /* 0x3e80000000067802 */ /* 0x001fe20000000f00 */
[----:B---3--:R-:W-:-:S04]  /*01f0*/  FADD R14, R14, 0.0010000000474974513054 ;  /* 0x3a83126f0e0e7421 */ /* 0x008fc80000000000 */
[----:B------:R-:W0:Y:S01]  /*0200*/  MUFU.SQRT R15, R14 ;  /* 0x0000000e000f7308 */ /* 0x000e220000002000 */
[----:B-----5:R-:W-:Y:S01]  /*0210*/  FADD R2, -R3, R2 ;  /* 0x0000000203027221 */ /* 0x020fe20000000100 */
[C---:B0-----:R-:W-:Y:S02]  /*0220*/  FSETP.GT.AND P1, PT, R15.reuse, 8.50705917302346158658e+37, PT ;  /* 0x7e8000000f00780b */ /* 0x041fe40003f24000 */
[----:B------:R-:W-:Y:S02]  /*0230*/  FSETP.GEU.AND P2, PT, R15, 1.175494350822287508e-38, PT ;  /* 0x008000000f00780b */ /* 0x000fe40003f4e000 */
[----:B------:R-:W-:-:S09]  /*0240*/  FSEL R6, R6, 1, P1 ;  /* 0x3f80000006067808 */ /* 0x000fd20000800000 */
[----:B------:R-:W-:Y:S02]  /*0250*/  @P1 FMUL R15, R15, 0.25 ;  /* 0x3e8000000f0f1820 */ /* 0x000fe40000400000 */
[----:B------:R-:W-:Y:S02]  /*0260*/  @!P2 FMUL R6, R6, 16777216 ;  /* 0x4b8000000606a820 */ /* 0x000fe40000400000 */
[----:B------:R-:W-:-:S06]  /*0270*/  @!P2 FMUL R15, R15, 16777216 ;  /* 0x4b8000000f0fa820 */ /* 0x000fcc0000400000 */
[----:B------:R-:W0:Y:S02]  /*0280*/  MUFU.RCP R15, R15 ;  /* 0x0000000f000f7308 */ /* 0x000e240000001000 */
[----:B0-----:R-:W-:-:S04]  /*0290*/  FMUL R3, R15, R6 ;  /* 0x000000060f037220 */ /* 0x001fc80000400000 */
[----:B------:R-:W-:-:S04]  /*02a0*/  FMUL R2, R2, R3 ;  /* 0x0000000302027220 */ /* 0x000fc80000400000 */
[----:B--2---:R-:W-:Y:S01]  /*02b0*/  FFMA R12, R2, R12, R13 ;  /* 0x0000000c020c7223 */ /* 0x004fe2000000000d */
[----:B-1----:R-:W-:-:S04]  /*02c0*/  IMAD.WIDE R2, R0, 0x4, R4 ;  /* 0x0000000400027825 */ /* 0x002fc800078e0204 */
[----:B------:R-:W-:-:S04]  /*02d0*/  FSETP.GEU.AND P1, PT, R12, RZ, PT ;  /* 0x000000ff0c00720b */ /* 0x000fc80003f2e000 */
[----:B------:R-:W-:Y:S01]  /*02e0*/  FSEL R5, R12, RZ, P1 ;  /* 0x000000ff0c057208 */ /* 0x000fe20000800000 */
[----:B------:R-:W-:Y:S08]  /*02f0*/  @P0 EXIT ;  /* 0x000000000000094d */ /* 0x000ff00003800000 */
[----:B------:R-:W-:Y:S01]  /*0300*/  STG.E desc[UR4][R2.64], R5 ;  /* 0x0000000502007986 */ /* 0x000fe2000c101904 */
[----:B------:R-:W-:Y:S05]  /*0310*/  EXIT ;  /* 0x000000000000794d */ /* 0x000fea0003800000 */
.L_x_0:
[----:B------:R-:W-:-:S00]  /*0320*/  BRA `(.L_x_0) ;  /* 0xfffffffc00fc7947 */ /* 0x000fc0000383ffff */
[----:B------:R-:W-:-:S00]  /*0330*/  NOP ;  /* 0x0000000000007918 */ /* 0x000fc00000000000 */
        /* <DEDUP_REMOVED lines=12> */
.L_x_1:


//--------------------- .nv.global.init           --------------------------
	.section	.nv.global.init,"aw",@progbits
.nv.global.init:
	.type		_$_str,@object
	.size		_$_str,(_$_str_$_2 - _$_str)
_$_str:
        /*0000*/ 	.byte	0x5f, 0x5f, 0x43, 0x55, 0x44, 0x41, 0x5f, 0x46, 0x54, 0x5a, 0x00
	.type		_$_str_$_2,@object
	.size		_$_str_$_2,(.L_1 - _$_str_$_2)
_$_str_$_2:
        /*000b*/ 	.byte	0x5f, 0x5f, 0x43, 0x55, 0x44, 0x41, 0x5f, 0x50, 0x52, 0x45, 0x43, 0x5f, 0x53, 0x51, 0x52, 0x54
        /*001b*/ 	.byte	0x00
.L_1:


//--------------------- .nv.constant0.triton_poi_fused__native_batch_norm_legit_no_training_relu_12 --------------------------
	.section	.nv.constant0.triton_poi_fused__native_batch_norm_legit_no_training_relu_12,"a",@progbits
	.sectionflags	@""
	.align	4
.nv.constant0.triton_poi_fused__native_batch_norm_legit_no_training_relu_12:
	.zero		580
